//
// Generated by NVIDIA NVVM Compiler
//
// Compiler Build ID: CL-36424714
// Cuda compilation tools, release 13.0, V13.0.88
// Based on NVVM 20.0.0
//

.version 9.0
.target sm_100
.address_size 64

	// .globl	_Z9print_idxv
.extern .func  (.param .b32 func_retval0) vprintf
(
	.param .b64 vprintf_param_0,
	.param .b64 vprintf_param_1
)
;
.global .align 1 .b8 $str[33] = {98, 108, 111, 99, 107, 73, 100, 120, 58, 32, 40, 37, 100, 47, 37, 100, 44, 32, 37, 100, 47, 37, 100, 44, 32, 37, 100, 47, 37, 100, 41, 10};
.global .align 1 .b8 $str$1[34] = {116, 104, 114, 101, 97, 100, 73, 100, 120, 58, 32, 40, 37, 100, 47, 37, 100, 44, 32, 37, 100, 47, 37, 100, 44, 32, 37, 100, 47, 37, 100, 41, 10};

.visible .entry _Z9print_idxv()
{
	.local .align 8 .b8 	__local_depot0[24];
	.reg .b64 	%SP;
	.reg .b64 	%SPL;
	.reg .b32 	%r<17>;
	.reg .b64 	%rd<7>;

	mov.u64 	%SPL, __local_depot0;
	cvta.local.u64 	%SP, %SPL;
	add.u64 	%rd1, %SP, 0;
	add.u64 	%rd2, %SPL, 0;
	mov.u32 	%r1, %ctaid.x;
	mov.u32 	%r2, %nctaid.x;
	mov.u32 	%r3, %ctaid.y;
	mov.u32 	%r4, %nctaid.y;
	mov.u32 	%r5, %ctaid.z;
	mov.u32 	%r6, %nctaid.z;
	st.local.v2.u32 	[%rd2], {%r1, %r2};
	st.local.v2.u32 	[%rd2+8], {%r3, %r4};
	st.local.v2.u32 	[%rd2+16], {%r5, %r6};
	mov.u64 	%rd3, $str;
	cvta.global.u64 	%rd4, %rd3;
	{ // callseq 0, 0
	.param .b64 param0;
	st.param.b64 	[param0], %rd4;
	.param .b64 param1;
	st.param.b64 	[param1], %rd1;
	.param .b32 retval0;
	call.uni (retval0), 
	vprintf, 
	(
	param0, 
	param1
	);
	ld.param.b32 	%r7, [retval0];
	} // callseq 0
	mov.u32 	%r9, %tid.x;
	mov.u32 	%r10, %ntid.x;
	mov.u32 	%r11, %tid.y;
	mov.u32 	%r12, %ntid.y;
	mov.u32 	%r13, %tid.z;
	mov.u32 	%r14, %ntid.z;
	st.local.v2.u32 	[%rd2], {%r9, %r10};
	st.local.v2.u32 	[%rd2+8], {%r11, %r12};
	st.local.v2.u32 	[%rd2+16], {%r13, %r14};
	mov.u64 	%rd5, $str$1;
	cvta.global.u64 	%rd6, %rd5;
	{ // callseq 1, 0
	.param .b64 param0;
	st.param.b64 	[param0], %rd6;
	.param .b64 param1;
	st.param.b64 	[param1], %rd1;
	.param .b32 retval0;
	call.uni (retval0), 
	vprintf, 
	(
	param0, 
	param1
	);
	ld.param.b32 	%r15, [retval0];
	} // callseq 1
	ret;

}


// ===== COMPILED SASS (sm_100) =====

	.target	sm_100

	.elftype	@"ET_EXEC"


//--------------------- .note.nv.tkinfo           --------------------------
	.section	.note.nv.tkinfo,"",@"SHT_NOTE"
	.sectionflags	@"SHF_NOTE_NV_TKINFO"
	.tkinfo
        /*0018*/ 	.word	0x00000002
        /*0030*/ 	.string	""
        /*0030*/ 	.string	"ptxas"
        /*0030*/ 	.string	"Cuda compilation tools, release 13.0, V13.0.88"
        /*0030*/ 	.string	"Build cuda_13.0.r13.0/compiler.36424714_0"
        /*0030*/ 	.string	"-arch sm_100 -m 64 "



//--------------------- .note.nv.cuinfo           --------------------------
	.section	.note.nv.cuinfo,"",@"SHT_NOTE"
	.sectionflags	@"SHF_NOTE_NV_CUINFO"
        /*0018*/ 	.short	0x0002
        /*001a*/ 	.short	0x0064
        /*001c*/ 	.short	0x0082
	.zero		2


//--------------------- .nv.info                  --------------------------
	.section	.nv.info,"",@"SHT_CUDA_INFO"
	.align	4


	//----- nvinfo : EIATTR_REGCOUNT
	.align		4
        /*0000*/ 	.byte	0x04, 0x2f
        /*0002*/ 	.short	(.L_3 - .L_2)
	.align		4
.L_2:
        /*0004*/ 	.word	index@(_Z9print_idxv)
        /*0008*/ 	.word	0x00000018


	//----- nvinfo : EIATTR_FRAME_SIZE
	.align		4
.L_3:
        /*000c*/ 	.byte	0x04, 0x11
        /*000e*/ 	.short	(.L_5 - .L_4)
	.align		4
.L_4:
        /*0010*/ 	.word	index@(_Z9print_idxv)
        /*0014*/ 	.word	0x00000018


	//----- nvinfo : EIATTR_MIN_STACK_SIZE
	.align		4
.L_5:
        /*0018*/ 	.byte	0x04, 0x12
        /*001a*/ 	.short	(.L_7 - .L_6)
	.align		4
.L_6:
        /*001c*/ 	.word	index@(_Z9print_idxv)
        /*0020*/ 	.word	0x00000018
.L_7:


//--------------------- .nv.compat                --------------------------
	.section	.nv.compat,"",@"SHT_CUDA_COMPAT_INFO"
	.align	4
        /*0000*/ 	.byte	0x02, 0x09, 0x00, 0x00, 0x02, 0x02, 0x01, 0x00, 0x02, 0x05, 0x05, 0x00, 0x03, 0x07, 0x01, 0x01
        /*0010*/ 	.byte	0x02, 0x03, 0x00, 0x00, 0x02, 0x06, 0x01, 0x00, 0x04, 0x0b, 0x08, 0x00, 0x09, 0x00, 0x00, 0x00
        /*0020*/ 	.byte	0x00, 0x00, 0x00, 0x00


//--------------------- .nv.info._Z9print_idxv    --------------------------
	.section	.nv.info._Z9print_idxv,"",@"SHT_CUDA_INFO"
	.sectionflags	@""
	.align	4


	//----- nvinfo : EIATTR_CUDA_API_VERSION
	.align		4
        /*0000*/ 	.byte	0x04, 0x37
        /*0002*/ 	.short	(.L_9 - .L_8)
.L_8:
        /*0004*/ 	.word	0x00000082


	//----- nvinfo : EIATTR_SPARSE_MMA_MASK
	.align		4
.L_9:
        /*0008*/ 	.byte	0x03, 0x50
        /*000a*/ 	.short	0x0000


	//----- nvinfo : EIATTR_MAXREG_COUNT
	.align		4
        /*000c*/ 	.byte	0x03, 0x1b
        /*000e*/ 	.short	0x00ff


	//----- nvinfo : EIATTR_EXTERNS
	.align		4
        /*0010*/ 	.byte	0x04, 0x0f
        /*0012*/ 	.short	(.L_11 - .L_10)


	//   ....[0]....
	.align		4
.L_10:
        /*0014*/ 	.word	index@(vprintf)


	//----- nvinfo : EIATTR_MERCURY_ISA_VERSION
	.align		4
.L_11:
        /*0018*/ 	.byte	0x03, 0x5f
        /*001a*/ 	.short	0x0101


	//----- nvinfo : EIATTR_VRC_CTA_INIT_COUNT
	.align		4
        /*001c*/ 	.byte	0x02, 0x4a
	.zero		1
	.zero		1


	//----- nvinfo : EIATTR_SYSCALL_OFFSETS
	.align		4
        /*0020*/ 	.byte	0x04, 0x46
        /*0022*/ 	.short	(.L_13 - .L_12)


	//   ....[0]....
.L_12:
        /*0024*/ 	.word	0x00000170


	//   ....[1]....
        /*0028*/ 	.word	0x00000280


	//----- nvinfo : EIATTR_EXIT_INSTR_OFFSETS
	.align		4
.L_13:
        /*002c*/ 	.byte	0x04, 0x1c
        /*002e*/ 	.short	(.L_15 - .L_14)


	//   ....[0]....
.L_14:
        /*0030*/ 	.word	0x00000290


	//----- nvinfo : EIATTR_SW_WAR
	.align		4
.L_15:
        /*0034*/ 	.byte	0x04, 0x36
        /*0036*/ 	.short	(.L_17 - .L_16)
.L_16:
        /*0038*/ 	.word	0x00000008
.L_17:


//--------------------- .nv.callgraph             --------------------------
	.section	.nv.callgraph,"",@"SHT_CUDA_CALLGRAPH"
	.align	4
	.sectionentsize	8
	.align		4
        /*0000*/ 	.word	0x00000000
	.align		4
        /*0004*/ 	.word	0xffffffff
	.align		4
        /*0008*/ 	.word	index@(_Z9print_idxv)
	.align		4
        /*000c*/ 	.word	index@(vprintf)
	.align		4
        /*0010*/ 	.word	0x00000000
	.align		4
        /*0014*/ 	.word	0xfffffffe
	.align		4
        /*0018*/ 	.word	0x00000000
	.align		4
        /*001c*/ 	.word	0xfffffffd
	.align		4
        /*0020*/ 	.word	0x00000000
	.align		4
        /*0024*/ 	.word	0xfffffffc


//--------------------- .nv.constant4             --------------------------
	.section	.nv.constant4,"a",@progbits
	.align	8
	.align		8
.nv.constant4:
        /*0000*/ 	.dword	vprintf
	.align		8
        /*0008*/ 	.dword	$str
	.align		8
        /*0010*/ 	.dword	$str$1


//--------------------- .text._Z9print_idxv       --------------------------
	.section	.text._Z9print_idxv,"ax",@progbits
	.align	128
        .global         _Z9print_idxv
        .type           _Z9print_idxv,@function
        .size           _Z9print_idxv,(.L_x_3 - _Z9print_idxv)
        .other          _Z9print_idxv,@"STO_CUDA_ENTRY STV_DEFAULT"
_Z9print_idxv:
.text._Z9print_idxv:
[----:B------:R-:W0:Y:S01]  /*0000*/  LDC R1, c[0x0][0x37c] ;  /* 0x0000df00ff017b82 */ /* 0x000e220000000800 */
[----:B------:R-:W1:Y:S01]  /*0010*/  S2R R10, SR_CTAID.X ;  /* 0x00000000000a7919 */ /* 0x000e620000002500 */
[----:B------:R-:W2:Y:S06]  /*0020*/  LDCU UR5, c[0x0][0x2fc] ;  /* 0x00005f80ff0577ac */ /* 0x000eac0008000800 */
[----:B------:R-:W1:Y:S01]  /*0030*/  LDC R11, c[0x0][0x370] ;  /* 0x0000dc00ff0b7b82 */ /* 0x000e620000000800 */
[----:B0-----:R-:W-:Y:S01]  /*0040*/  VIADD R1, R1, 0xffffffe8 ;  /* 0xffffffe801017836 */ /* 0x001fe20000000000 */
[----:B------:R-:W0:Y:S01]  /*0050*/  S2R R12, SR_CTAID.Y ;  /* 0x00000000000c7919 */ /* 0x000e220000002600 */
[----:B------:R-:W3:Y:S01]  /*0060*/  LDCU UR4, c[0x0][0x2f8] ;  /* 0x00005f00ff0477ac */ /* 0x000ee20008000800 */
[----:B------:R-:W-:Y:S01]  /*0070*/  MOV R2, 0x0 ;  /* 0x0000000000027802 */ /* 0x000fe20000000f00 */
[----:B------:R-:W4:Y:S01]  /*0080*/  S2R R14, SR_CTAID.Z ;  /* 0x00000000000e7919 */ /* 0x000f220000002700 */
[----:B------:R-:W5:Y:S02]  /*0090*/  LDCU.64 UR6, c[0x4][0x8] ;  /* 0x01000100ff0677ac */ /* 0x000f640008000a00 */
[----:B------:R-:W0:Y:S08]  /*00a0*/  LDC R13, c[0x0][0x374] ;  /* 0x0000dd00ff0d7b82 */ /* 0x000e300000000800 */
[----:B------:R-:W4:Y:S01]  /*00b0*/  LDC R15, c[0x0][0x378] ;  /* 0x0000de00ff0f7b82 */ /* 0x000f220000000800 */
[----:B---3--:R-:W-:-:S07]  /*00c0*/  IADD3 R17, P0, PT, R1, UR4, RZ ;  /* 0x0000000401117c10 */ /* 0x008fce000ff1e0ff */
[----:B------:R3:W3:Y:S01]  /*00d0*/  LDC.64 R8, c[0x4][R2] ;  /* 0x0100000002087b82 */ /* 0x0006e20000000a00 */
[----:B-----5:R-:W-:Y:S01]  /*00e0*/  MOV R4, UR6 ;  /* 0x0000000600047c02 */ /* 0x020fe20008000f00 */
[----:B--2---:R-:W-:Y:S02]  /*00f0*/  IMAD.X R16, RZ, RZ, UR5, P0 ;  /* 0x00000005ff107e24 */ /* 0x004fe400080e06ff */
[----:B------:R-:W-:Y:S01]  /*0100*/  IMAD.U32 R5, RZ, RZ, UR7 ;  /* 0x00000007ff057e24 */ /* 0x000fe2000f8e00ff */
[----:B-1----:R1:W-:Y:S01]  /*0110*/  STL.64 [R1], R10 ;  /* 0x0000000a01007387 */ /* 0x0023e20000100a00 */
[----:B------:R-:W-:Y:S01]  /*0120*/  IMAD.MOV.U32 R6, RZ, RZ, R17 ;  /* 0x000000ffff067224 */ /* 0x000fe200078e0011 */
[----:B------:R-:W-:Y:S02]  /*0130*/  MOV R7, R16 ;  /* 0x0000001000077202 */ /* 0x000fe40000000f00 */
[----:B0-----:R1:W-:Y:S04]  /*0140*/  STL.64 [R1+0x8], R12 ;  /* 0x0000080c01007387 */ /* 0x0013e80000100a00 */
[----:B----4-:R1:W-:Y:S02]  /*0150*/  STL.64 [R1+0x10], R14 ;  /* 0x0000100e01007387 */ /* 0x0103e40000100a00 */
[----:B------:R-:W-:-:S07]  /*0160*/  LEPC R20, `(.L_x_0) ;  /* 0x000000001014794e */ /* 0x000fce0000000000 */
[----:B-1-3--:R-:W-:Y:S05]  /*0170*/  CALL.ABS.NOINC R8 ;  /* 0x0000000008007343 */ /* 0x00afea0003c00000 */
.L_x_0:
[----:B------:R-:W0:Y:S01]  /*0180*/  S2R R8, SR_TID.X ;  /* 0x0000000000087919 */ /* 0x000e220000002100 */
[----:B------:R-:W0:Y:S01]  /*0190*/  LDC R9, c[0x0][0x360] ;  /* 0x0000d800ff097b82 */ /* 0x000e220000000800 */
[----:B------:R-:W1:Y:S01]  /*01a0*/  LDCU.64 UR4, c[0x4][0x10] ;  /* 0x01000200ff0477ac */ /* 0x000e620008000a00 */
[----:B------:R-:W-:Y:S01]  /*01b0*/  IMAD.MOV.U32 R6, RZ, RZ, R17 ;  /* 0x000000ffff067224 */ /* 0x000fe200078e0011 */
[----:B------:R-:W2:Y:S01]  /*01c0*/  S2R R10, SR_TID.Y ;  /* 0x00000000000a7919 */ /* 0x000ea20000002200 */
[----:B------:R-:W-:Y:S01]  /*01d0*/  MOV R7, R16 ;  /* 0x0000001000077202 */ /* 0x000fe20000000f00 */
[----:B------:R-:W3:Y:S03]  /*01e0*/  S2R R12, SR_TID.Z ;  /* 0x00000000000c7919 */ /* 0x000ee60000002300 */
[----:B------:R-:W2:Y:S08]  /*01f0*/  LDC R11, c[0x0][0x364] ;  /* 0x0000d900ff0b7b82 */ /* 0x000eb00000000800 */
[----:B------:R-:W3:Y:S01]  /*0200*/  LDC R13, c[0x0][0x368] ;  /* 0x0000da00ff0d7b82 */ /* 0x000ee20000000800 */
[----:B-1----:R-:W-:Y:S01]  /*0210*/  IMAD.U32 R4, RZ, RZ, UR4 ;  /* 0x00000004ff047e24 */ /* 0x002fe2000f8e00ff */
[----:B------:R-:W-:-:S06]  /*0220*/  MOV R5, UR5 ;  /* 0x0000000500057c02 */ /* 0x000fcc0008000f00 */
[----:B------:R-:W1:Y:S01]  /*0230*/  LDC.64 R2, c[0x4][R2] ;  /* 0x0100000002027b82 */ /* 0x000e620000000a00 */
[----:B0-----:R0:W-:Y:S04]  /*0240*/  STL.64 [R1], R8 ;  /* 0x0000000801007387 */ /* 0x0011e80000100a00 */
[----:B--2---:R0:W-:Y:S04]  /*0250*/  STL.64 [R1+0x8], R10 ;  /* 0x0000080a01007387 */ /* 0x0041e80000100a00 */
[----:B---3--:R0:W-:Y:S02]  /*0260*/  STL.64 [R1+0x10], R12 ;  /* 0x0000100c01007387 */ /* 0x0081e40000100a00 */
[----:B------:R-:W-:-:S07]  /*0270*/  LEPC R20, `(.L_x_1) ;  /* 0x000000001014794e */ /* 0x000fce0000000000 */
[----:B01----:R-:W-:Y:S05]  /*0280*/  CALL.ABS.NOINC R2 ;  /* 0x0000000002007343 */ /* 0x003fea0003c00000 */
.L_x_1:
[----:B------:R-:W-:Y:S05]  /*0290*/  EXIT ;  /* 0x000000000000794d */ /* 0x000fea0003800000 */
.L_x_2:
[----:B------:R-:W-:-:S00]  /*02a0*/  BRA `(.L_x_2) ;  /* 0xfffffffc00fc7947 */ /* 0x000fc0000383ffff */
[----:B------:R-:W-:-:S00]  /*02b0*/  NOP ;  /* 0x0000000000007918 */ /* 0x000fc00000000000 */
        /* <DEDUP_REMOVED lines=12> */
.L_x_3:


//--------------------- .nv.global.init           --------------------------
	.section	.nv.global.init,"aw",@progbits
.nv.global.init:
	.type		$str,@object
	.size		$str,($str$1 - $str)
$str:
        /*0000*/ 	.byte	0x62, 0x6c, 0x6f, 0x63, 0x6b, 0x49, 0x64, 0x78, 0x3a, 0x20, 0x28, 0x25, 0x64, 0x2f, 0x25, 0x64
        /*0010*/ 	.byte	0x2c, 0x20, 0x25, 0x64, 0x2f, 0x25, 0x64, 0x2c, 0x20, 0x25, 0x64, 0x2f, 0x25, 0x64, 0x29, 0x0a
        /*0020*/ 	.byte	0x00
	.type		$str$1,@object
	.size		$str$1,(.L_1 - $str$1)
$str$1:
        /*0021*/ 	.byte	0x74, 0x68, 0x72, 0x65, 0x61, 0x64, 0x49, 0x64, 0x78, 0x3a, 0x20, 0x28, 0x25, 0x64, 0x2f, 0x25
        /*0031*/ 	.byte	0x64, 0x2c, 0x20, 0x25, 0x64, 0x2f, 0x25, 0x64, 0x2c, 0x20, 0x25, 0x64, 0x2f, 0x25, 0x64, 0x29
        /*0041*/ 	.byte	0x0a, 0x00
.L_1:


//--------------------- .nv.shared.reserved.0     --------------------------
	.section	.nv.shared.reserved.0,"aw",@nobits
	.weak		__nv_reservedSMEM_offset_0_alias
	.size		__nv_reservedSMEM_offset_0_alias, 0, 64
	.other		__nv_reservedSMEM_offset_0_alias,@"STO_CUDA_RESERVED_SHARED STV_DEFAULT"
__nv_reservedSMEM_offset_0_alias:
	.zero		0
	.zero		64


//--------------------- .nv.constant0._Z9print_idxv --------------------------
	.section	.nv.constant0._Z9print_idxv,"a",@progbits
	.sectionflags	@""
	.align	4
.nv.constant0._Z9print_idxv:
	.zero		896


//--------------------- SYMBOLS --------------------------

	.type		.nv.reservedSmem.offset0,@object
	.size		.nv.reservedSmem.offset0,0x4
	.type		vprintf,@function
